//
// Generated by NVIDIA NVVM Compiler
//
// Compiler Build ID: CL-36424714
// Cuda compilation tools, release 13.0, V13.0.88
// Based on NVVM 20.0.0
//

.version 9.0
.target sm_100
.address_size 64

	// .globl	_Z6matmulPiS_S_

.visible .entry _Z6matmulPiS_S_(
	.param .u64 .ptr .align 1 _Z6matmulPiS_S__param_0,
	.param .u64 .ptr .align 1 _Z6matmulPiS_S__param_1,
	.param .u64 .ptr .align 1 _Z6matmulPiS_S__param_2
)
{
	.reg .b32 	%r<66>;
	.reg .b64 	%rd<13>;

	ld.param.u64 	%rd1, [_Z6matmulPiS_S__param_0];
	ld.param.u64 	%rd2, [_Z6matmulPiS_S__param_1];
	ld.param.u64 	%rd3, [_Z6matmulPiS_S__param_2];
	cvta.to.global.u64 	%rd4, %rd3;
	mov.u32 	%r1, %ctaid.x;
	mov.u32 	%r2, %ctaid.y;
	mul.lo.s32 	%r3, %r2, 20;
	add.s32 	%r4, %r3, %r1;
	mul.wide.u32 	%rd5, %r4, 4;
	add.s64 	%rd6, %rd4, %rd5;
	mov.b32 	%r5, 0;
	st.global.u32 	[%rd6], %r5;
	cvta.to.global.u64 	%rd7, %rd1;
	cvta.to.global.u64 	%rd8, %rd2;
	mul.wide.u32 	%rd9, %r3, 4;
	add.s64 	%rd10, %rd7, %rd9;
	ld.global.u32 	%r6, [%rd10];
	mul.wide.u32 	%rd11, %r1, 4;
	add.s64 	%rd12, %rd8, %rd11;
	ld.global.u32 	%r7, [%rd12];
	mul.lo.s32 	%r8, %r7, %r6;
	st.global.u32 	[%rd6], %r8;
	ld.global.u32 	%r9, [%rd10+4];
	ld.global.u32 	%r10, [%rd12+80];
	mad.lo.s32 	%r11, %r10, %r9, %r8;
	st.global.u32 	[%rd6], %r11;
	ld.global.u32 	%r12, [%rd10+8];
	ld.global.u32 	%r13, [%rd12+160];
	mad.lo.s32 	%r14, %r13, %r12, %r11;
	st.global.u32 	[%rd6], %r14;
	ld.global.u32 	%r15, [%rd10+12];
	ld.global.u32 	%r16, [%rd12+240];
	mad.lo.s32 	%r17, %r16, %r15, %r14;
	st.global.u32 	[%rd6], %r17;
	ld.global.u32 	%r18, [%rd10+16];
	ld.global.u32 	%r19, [%rd12+320];
	mad.lo.s32 	%r20, %r19, %r18, %r17;
	st.global.u32 	[%rd6], %r20;
	ld.global.u32 	%r21, [%rd10+20];
	ld.global.u32 	%r22, [%rd12+400];
	mad.lo.s32 	%r23, %r22, %r21, %r20;
	st.global.u32 	[%rd6], %r23;
	ld.global.u32 	%r24, [%rd10+24];
	ld.global.u32 	%r25, [%rd12+480];
	mad.lo.s32 	%r26, %r25, %r24, %r23;
	st.global.u32 	[%rd6], %r26;
	ld.global.u32 	%r27, [%rd10+28];
	ld.global.u32 	%r28, [%rd12+560];
	mad.lo.s32 	%r29, %r28, %r27, %r26;
	st.global.u32 	[%rd6], %r29;
	ld.global.u32 	%r30, [%rd10+32];
	ld.global.u32 	%r31, [%rd12+640];
	mad.lo.s32 	%r32, %r31, %r30, %r29;
	st.global.u32 	[%rd6], %r32;
	ld.global.u32 	%r33, [%rd10+36];
	ld.global.u32 	%r34, [%rd12+720];
	mad.lo.s32 	%r35, %r34, %r33, %r32;
	st.global.u32 	[%rd6], %r35;
	ld.global.u32 	%r36, [%rd10+40];
	ld.global.u32 	%r37, [%rd12+800];
	mad.lo.s32 	%r38, %r37, %r36, %r35;
	st.global.u32 	[%rd6], %r38;
	ld.global.u32 	%r39, [%rd10+44];
	ld.global.u32 	%r40, [%rd12+880];
	mad.lo.s32 	%r41, %r40, %r39, %r38;
	st.global.u32 	[%rd6], %r41;
	ld.global.u32 	%r42, [%rd10+48];
	ld.global.u32 	%r43, [%rd12+960];
	mad.lo.s32 	%r44, %r43, %r42, %r41;
	st.global.u32 	[%rd6], %r44;
	ld.global.u32 	%r45, [%rd10+52];
	ld.global.u32 	%r46, [%rd12+1040];
	mad.lo.s32 	%r47, %r46, %r45, %r44;
	st.global.u32 	[%rd6], %r47;
	ld.global.u32 	%r48, [%rd10+56];
	ld.global.u32 	%r49, [%rd12+1120];
	mad.lo.s32 	%r50, %r49, %r48, %r47;
	st.global.u32 	[%rd6], %r50;
	ld.global.u32 	%r51, [%rd10+60];
	ld.global.u32 	%r52, [%rd12+1200];
	mad.lo.s32 	%r53, %r52, %r51, %r50;
	st.global.u32 	[%rd6], %r53;
	ld.global.u32 	%r54, [%rd10+64];
	ld.global.u32 	%r55, [%rd12+1280];
	mad.lo.s32 	%r56, %r55, %r54, %r53;
	st.global.u32 	[%rd6], %r56;
	ld.global.u32 	%r57, [%rd10+68];
	ld.global.u32 	%r58, [%rd12+1360];
	mad.lo.s32 	%r59, %r58, %r57, %r56;
	st.global.u32 	[%rd6], %r59;
	ld.global.u32 	%r60, [%rd10+72];
	ld.global.u32 	%r61, [%rd12+1440];
	mad.lo.s32 	%r62, %r61, %r60, %r59;
	st.global.u32 	[%rd6], %r62;
	ld.global.u32 	%r63, [%rd10+76];
	ld.global.u32 	%r64, [%rd12+1520];
	mad.lo.s32 	%r65, %r64, %r63, %r62;
	st.global.u32 	[%rd6], %r65;
	ret;

}


// ===== COMPILED SASS (sm_100) =====

	.target	sm_100

	.elftype	@"ET_EXEC"


//--------------------- .note.nv.tkinfo           --------------------------
	.section	.note.nv.tkinfo,"",@"SHT_NOTE"
	.sectionflags	@"SHF_NOTE_NV_TKINFO"
	.tkinfo
        /*0018*/ 	.word	0x00000002
        /*0030*/ 	.string	""
        /*0030*/ 	.string	"ptxas"
        /*0030*/ 	.string	"Cuda compilation tools, release 13.0, V13.0.88"
        /*0030*/ 	.string	"Build cuda_13.0.r13.0/compiler.36424714_0"
        /*0030*/ 	.string	"-arch sm_100 -m 64 "



//--------------------- .note.nv.cuinfo           --------------------------
	.section	.note.nv.cuinfo,"",@"SHT_NOTE"
	.sectionflags	@"SHF_NOTE_NV_CUINFO"
        /*0018*/ 	.short	0x0002
        /*001a*/ 	.short	0x0064
        /*001c*/ 	.short	0x0082
	.zero		2


//--------------------- .nv.info                  --------------------------
	.section	.nv.info,"",@"SHT_CUDA_INFO"
	.align	4


	//----- nvinfo : EIATTR_REGCOUNT
	.align		4
        /*0000*/ 	.byte	0x04, 0x2f
        /*0002*/ 	.short	(.L_1 - .L_0)
	.align		4
.L_0:
        /*0004*/ 	.word	index@(_Z6matmulPiS_S_)
        /*0008*/ 	.word	0x00000010


	//----- nvinfo : EIATTR_FRAME_SIZE
	.align		4
.L_1:
        /*000c*/ 	.byte	0x04, 0x11
        /*000e*/ 	.short	(.L_3 - .L_2)
	.align		4
.L_2:
        /*0010*/ 	.word	index@(_Z6matmulPiS_S_)
        /*0014*/ 	.word	0x00000000


	//----- nvinfo : EIATTR_MIN_STACK_SIZE
	.align		4
.L_3:
        /*0018*/ 	.byte	0x04, 0x12
        /*001a*/ 	.short	(.L_5 - .L_4)
	.align		4
.L_4:
        /*001c*/ 	.word	index@(_Z6matmulPiS_S_)
        /*0020*/ 	.word	0x00000000
.L_5:


//--------------------- .nv.compat                --------------------------
	.section	.nv.compat,"",@"SHT_CUDA_COMPAT_INFO"
	.align	4
        /*0000*/ 	.byte	0x02, 0x09, 0x00, 0x00, 0x02, 0x02, 0x01, 0x00, 0x02, 0x05, 0x05, 0x00, 0x03, 0x07, 0x01, 0x01
        /*0010*/ 	.byte	0x02, 0x03, 0x00, 0x00, 0x02, 0x06, 0x01, 0x00, 0x04, 0x0b, 0x08, 0x00, 0x09, 0x00, 0x00, 0x00
        /*0020*/ 	.byte	0x00, 0x00, 0x00, 0x00


//--------------------- .nv.info._Z6matmulPiS_S_  --------------------------
	.section	.nv.info._Z6matmulPiS_S_,"",@"SHT_CUDA_INFO"
	.sectionflags	@""
	.align	4


	//----- nvinfo : EIATTR_CUDA_API_VERSION
	.align		4
        /*0000*/ 	.byte	0x04, 0x37
        /*0002*/ 	.short	(.L_7 - .L_6)
.L_6:
        /*0004*/ 	.word	0x00000082


	//----- nvinfo : EIATTR_KPARAM_INFO
	.align		4
.L_7:
        /*0008*/ 	.byte	0x04, 0x17
        /*000a*/ 	.short	(.L_9 - .L_8)
.L_8:
        /*000c*/ 	.word	0x00000000
        /*0010*/ 	.short	0x0002
        /*0012*/ 	.short	0x0010
        /*0014*/ 	.byte	0x00, 0xf5, 0x21, 0x00


	//----- nvinfo : EIATTR_KPARAM_INFO
	.align		4
.L_9:
        /*0018*/ 	.byte	0x04, 0x17
        /*001a*/ 	.short	(.L_11 - .L_10)
.L_10:
        /*001c*/ 	.word	0x00000000
        /*0020*/ 	.short	0x0001
        /*0022*/ 	.short	0x0008
        /*0024*/ 	.byte	0x00, 0xf5, 0x21, 0x00


	//----- nvinfo : EIATTR_KPARAM_INFO
	.align		4
.L_11:
        /*0028*/ 	.byte	0x04, 0x17
        /*002a*/ 	.short	(.L_13 - .L_12)
.L_12:
        /*002c*/ 	.word	0x00000000
        /*0030*/ 	.short	0x0000
        /*0032*/ 	.short	0x0000
        /*0034*/ 	.byte	0x00, 0xf5, 0x21, 0x00


	//----- nvinfo : EIATTR_SPARSE_MMA_MASK
	.align		4
.L_13:
        /*0038*/ 	.byte	0x03, 0x50
        /*003a*/ 	.short	0x0000


	//----- nvinfo : EIATTR_MAXREG_COUNT
	.align		4
        /*003c*/ 	.byte	0x03, 0x1b
        /*003e*/ 	.short	0x00ff


	//----- nvinfo : EIATTR_MERCURY_ISA_VERSION
	.align		4
        /*0040*/ 	.byte	0x03, 0x5f
        /*0042*/ 	.short	0x0101


	//----- nvinfo : EIATTR_VRC_CTA_INIT_COUNT
	.align		4
        /*0044*/ 	.byte	0x02, 0x4a
	.zero		1
	.zero		1


	//----- nvinfo : EIATTR_EXIT_INSTR_OFFSETS
	.align		4
        /*0048*/ 	.byte	0x04, 0x1c
        /*004a*/ 	.short	(.L_15 - .L_14)


	//   ....[0]....
.L_14:
        /*004c*/ 	.word	0x000005d0


	//----- nvinfo : EIATTR_CBANK_PARAM_SIZE
	.align		4
.L_15:
        /*0050*/ 	.byte	0x03, 0x19
        /*0052*/ 	.short	0x0018


	//----- nvinfo : EIATTR_PARAM_CBANK
	.align		4
        /*0054*/ 	.byte	0x04, 0x0a
        /*0056*/ 	.short	(.L_17 - .L_16)
	.align		4
.L_16:
        /*0058*/ 	.word	index@(.nv.constant0._Z6matmulPiS_S_)
        /*005c*/ 	.short	0x0380
        /*005e*/ 	.short	0x0018


	//----- nvinfo : EIATTR_SW_WAR
	.align		4
.L_17:
        /*0060*/ 	.byte	0x04, 0x36
        /*0062*/ 	.short	(.L_19 - .L_18)
.L_18:
        /*0064*/ 	.word	0x00000008
.L_19:


//--------------------- .nv.callgraph             --------------------------
	.section	.nv.callgraph,"",@"SHT_CUDA_CALLGRAPH"
	.align	4
	.sectionentsize	8
	.align		4
        /*0000*/ 	.word	0x00000000
	.align		4
        /*0004*/ 	.word	0xffffffff
	.align		4
        /*0008*/ 	.word	0x00000000
	.align		4
        /*000c*/ 	.word	0xfffffffe
	.align		4
        /*0010*/ 	.word	0x00000000
	.align		4
        /*0014*/ 	.word	0xfffffffd
	.align		4
        /*0018*/ 	.word	0x00000000
	.align		4
        /*001c*/ 	.word	0xfffffffc


//--------------------- .text._Z6matmulPiS_S_     --------------------------
	.section	.text._Z6matmulPiS_S_,"ax",@progbits
	.align	128
        .global         _Z6matmulPiS_S_
        .type           _Z6matmulPiS_S_,@function
        .size           _Z6matmulPiS_S_,(.L_x_1 - _Z6matmulPiS_S_)
        .other          _Z6matmulPiS_S_,@"STO_CUDA_ENTRY STV_DEFAULT"
_Z6matmulPiS_S_:
.text._Z6matmulPiS_S_:
[----:B------:R-:W-:Y:S01]  /*0000*/  LDC R1, c[0x0][0x37c] ;  /* 0x0000df00ff017b82 */ /* 0x000fe20000000800 */
[----:B------:R-:W0:Y:S07]  /*0010*/  S2R R9, SR_CTAID.Y ;  /* 0x0000000000097919 */ /* 0x000e2e0000002600 */
[----:B------:R-:W1:Y:S01]  /*0020*/  LDC.64 R2, c[0x0][0x390] ;  /* 0x0000e400ff027b82 */ /* 0x000e620000000a00 */
[----:B------:R-:W2:Y:S01]  /*0030*/  LDCU.64 UR4, c[0x0][0x358] ;  /* 0x00006b00ff0477ac */ /* 0x000ea20008000a00 */
[----:B------:R-:W3:Y:S06]  /*0040*/  S2R R0, SR_CTAID.X ;  /* 0x0000000000007919 */ /* 0x000eec0000002500 */
[----:B------:R-:W4:Y:S08]  /*0050*/  LDC.64 R4, c[0x0][0x380] ;  /* 0x0000e000ff047b82 */ /* 0x000f300000000a00 */
[----:B------:R-:W5:Y:S01]  /*0060*/  LDC.64 R6, c[0x0][0x388] ;  /* 0x0000e200ff067b82 */ /* 0x000f620000000a00 */
[----:B0-----:R-:W-:-:S04]  /*0070*/  IMAD R9, R9, 0x14, RZ ;  /* 0x0000001409097824 */ /* 0x001fc800078e02ff */
[C---:B----4-:R-:W-:Y:S01]  /*0080*/  IMAD.WIDE.U32 R4, R9.reuse, 0x4, R4 ;  /* 0x0000000409047825 */ /* 0x050fe200078e0004 */
[----:B---3--:R-:W-:-:S03]  /*0090*/  IADD3 R11, PT, PT, R9, R0, RZ ;  /* 0x00000000090b7210 */ /* 0x008fc60007ffe0ff */
[----:B-----5:R-:W-:-:S04]  /*00a0*/  IMAD.WIDE.U32 R6, R0, 0x4, R6 ;  /* 0x0000000400067825 */ /* 0x020fc800078e0006 */
[----:B-1----:R-:W-:-:S05]  /*00b0*/  IMAD.WIDE.U32 R2, R11, 0x4, R2 ;  /* 0x000000040b027825 */ /* 0x002fca00078e0002 */
[----:B--2---:R-:W-:Y:S04]  /*00c0*/  STG.E desc[UR4][R2.64], RZ ;  /* 0x000000ff02007986 */ /* 0x004fe8000c101904 */
[----:B------:R-:W2:Y:S04]  /*00d0*/  LDG.E R0, desc[UR4][R4.64] ;  /* 0x0000000404007981 */ /* 0x000ea8000c1e1900 */
[----:B------:R-:W2:Y:S02]  /*00e0*/  LDG.E R9, desc[UR4][R6.64] ;  /* 0x0000000406097981 */ /* 0x000ea4000c1e1900 */
[----:B--2---:R-:W-:-:S05]  /*00f0*/  IMAD R9, R0, R9, RZ ;  /* 0x0000000900097224 */ /* 0x004fca00078e02ff */
[----:B------:R0:W-:Y:S04]  /*0100*/  STG.E desc[UR4][R2.64], R9 ;  /* 0x0000000902007986 */ /* 0x0001e8000c101904 */
[----:B------:R-:W2:Y:S04]  /*0110*/  LDG.E R0, desc[UR4][R4.64+0x4] ;  /* 0x0000040404007981 */ /* 0x000ea8000c1e1900 */
[----:B------:R-:W2:Y:S02]  /*0120*/  LDG.E R8, desc[UR4][R6.64+0x50] ;  /* 0x0000500406087981 */ /* 0x000ea4000c1e1900 */
[----:B--2---:R-:W-:-:S05]  /*0130*/  IMAD R11, R0, R8, R9 ;  /* 0x00000008000b7224 */ /* 0x004fca00078e0209 */
[----:B------:R1:W-:Y:S04]  /*0140*/  STG.E desc[UR4][R2.64], R11 ;  /* 0x0000000b02007986 */ /* 0x0003e8000c101904 */
[----:B------:R-:W2:Y:S04]  /*0150*/  LDG.E R0, desc[UR4][R4.64+0x8] ;  /* 0x0000080404007981 */ /* 0x000ea8000c1e1900 */
[----:B------:R-:W2:Y:S02]  /*0160*/  LDG.E R8, desc[UR4][R6.64+0xa0] ;  /* 0x0000a00406087981 */ /* 0x000ea4000c1e1900 */
[----:B--2---:R-:W-:-:S05]  /*0170*/  IMAD R13, R0, R8, R11 ;  /* 0x00000008000d7224 */ /* 0x004fca00078e020b */
[----:B------:R2:W-:Y:S04]  /*0180*/  STG.E desc[UR4][R2.64], R13 ;  /* 0x0000000d02007986 */ /* 0x0005e8000c101904 */
[----:B------:R-:W0:Y:S04]  /*0190*/  LDG.E R0, desc[UR4][R4.64+0xc] ;  /* 0x00000c0404007981 */ /* 0x000e28000c1e1900 */
[----:B------:R-:W0:Y:S02]  /*01a0*/  LDG.E R8, desc[UR4][R6.64+0xf0] ;  /* 0x0000f00406087981 */ /* 0x000e24000c1e1900 */
[----:B0-----:R-:W-:-:S05]  /*01b0*/  IMAD R9, R0, R8, R13 ;  /* 0x0000000800097224 */ /* 0x001fca00078e020d */
[----:B------:R0:W-:Y:S04]  /*01c0*/  STG.E desc[UR4][R2.64], R9 ;  /* 0x0000000902007986 */ /* 0x0001e8000c101904 */
[----:B------:R-:W1:Y:S04]  /*01d0*/  LDG.E R0, desc[UR4][R4.64+0x10] ;  /* 0x0000100404007981 */ /* 0x000e68000c1e1900 */
[----:B------:R-:W1:Y:S02]  /*01e0*/  LDG.E R8, desc[UR4][R6.64+0x140] ;  /* 0x0001400406087981 */ /* 0x000e64000c1e1900 */
[----:B-1----:R-:W-:-:S05]  /*01f0*/  IMAD R11, R0, R8, R9 ;  /* 0x00000008000b7224 */ /* 0x002fca00078e0209 */
        /* <DEDUP_REMOVED lines=52> */
[----:B------:R-:W-:Y:S04]  /*0540*/  STG.E desc[UR4][R2.64], R13 ;  /* 0x0000000d02007986 */ /* 0x000fe8000c101904 */
[----:B------:R-:W0:Y:S04]  /*0550*/  LDG.E R0, desc[UR4][R4.64+0x48] ;  /* 0x0000480404007981 */ /* 0x000e28000c1e1900 */
[----:B------:R-:W0:Y:S02]  /*0560*/  LDG.E R8, desc[UR4][R6.64+0x5a0] ;  /* 0x0005a00406087981 */ /* 0x000e24000c1e1900 */
[----:B0-----:R-:W-:-:S05]  /*0570*/  IMAD R9, R0, R8, R13 ;  /* 0x0000000800097224 */ /* 0x001fca00078e020d */
[----:B------:R-:W-:Y:S04]  /*0580*/  STG.E desc[UR4][R2.64], R9 ;  /* 0x0000000902007986 */ /* 0x000fe8000c101904 */
[----:B------:R-:W1:Y:S04]  /*0590*/  LDG.E R0, desc[UR4][R4.64+0x4c] ;  /* 0x00004c0404007981 */ /* 0x000e68000c1e1900 */
[----:B------:R-:W1:Y:S02]  /*05a0*/  LDG.E R8, desc[UR4][R6.64+0x5f0] ;  /* 0x0005f00406087981 */ /* 0x000e64000c1e1900 */
[----:B-1----:R-:W-:-:S05]  /*05b0*/  IMAD R11, R0, R8, R9 ;  /* 0x00000008000b7224 */ /* 0x002fca00078e0209 */
[----:B------:R-:W-:Y:S01]  /*05c0*/  STG.E desc[UR4][R2.64], R11 ;  /* 0x0000000b02007986 */ /* 0x000fe2000c101904 */
[----:B------:R-:W-:Y:S05]  /*05d0*/  EXIT ;  /* 0x000000000000794d */ /* 0x000fea0003800000 */
.L_x_0:
[----:B------:R-:W-:-:S00]  /*05e0*/  BRA `(.L_x_0) ;  /* 0xfffffffc00fc7947 */ /* 0x000fc0000383ffff */
[----:B------:R-:W-:-:S00]  /*05f0*/  NOP ;  /* 0x0000000000007918 */ /* 0x000fc00000000000 */
        /* <DEDUP_REMOVED lines=8> */
.L_x_1:


//--------------------- .nv.shared.reserved.0     --------------------------
	.section	.nv.shared.reserved.0,"aw",@nobits
	.weak		__nv_reservedSMEM_offset_0_alias
	.size		__nv_reservedSMEM_offset_0_alias, 0, 64
	.other		__nv_reservedSMEM_offset_0_alias,@"STO_CUDA_RESERVED_SHARED STV_DEFAULT"
__nv_reservedSMEM_offset_0_alias:
	.zero		0
	.zero		64


//--------------------- .nv.constant0._Z6matmulPiS_S_ --------------------------
	.section	.nv.constant0._Z6matmulPiS_S_,"a",@progbits
	.sectionflags	@""
	.align	4
.nv.constant0._Z6matmulPiS_S_:
	.zero		920


//--------------------- SYMBOLS --------------------------

	.type		.nv.reservedSmem.offset0,@object
	.size		.nv.reservedSmem.offset0,0x4
